	.headerflags	@"EF_CUDA_TEXMODE_UNIFIED EF_CUDA_64BIT_ADDRESS EF_CUDA_ACCELERATORS EF_CUDA_SM90 EF_CUDA_VIRTUAL_SM(EF_CUDA_SM90)"
	.elftype	@"ET_EXEC"


//--------------------- .nv.info                  --------------------------
	.section	.nv.info,"",@"SHT_CUDA_INFO"
	.align	4


	//----- nvinfo : EIATTR_REGCOUNT
	.align		4
        /*0000*/ 	.byte	0x04, 0x2f
        /*0002*/ 	.short	(.L_3 - .L_2)
	.align		4
.L_2:
        /*0004*/ 	.word	index@(triton_poi_fused__native_batch_norm_legit_no_training_cat_silu_2)
        /*0008*/ 	.word	0x0000001a


	//----- nvinfo : EIATTR_MIN_STACK_SIZE
	.align		4
.L_3:
        /*000c*/ 	.byte	0x04, 0x12
        /*000e*/ 	.short	(.L_5 - .L_4)
	.align		4
.L_4:
        /*0010*/ 	.word	index@(triton_poi_fused__native_batch_norm_legit_no_training_cat_silu_2)
        /*0014*/ 	.word	0x00000000


	//----- nvinfo : EIATTR_FRAME_SIZE
	.align		4
.L_5:
        /*0018*/ 	.byte	0x04, 0x11
        /*001a*/ 	.short	(.L_7 - .L_6)
	.align		4
.L_6:
        /*001c*/ 	.word	index@(triton_poi_fused__native_batch_norm_legit_no_training_cat_silu_2)
        /*0020*/ 	.word	0x00000000


	//----- nvinfo : EIATTR_MIN_STACK_SIZE
	.align		4
.L_7:
        /*0024*/ 	.byte	0x04, 0x12
        /*0026*/ 	.short	(.L_9 - .L_8)
	.align		4
.L_8:
        /*0028*/ 	.word	index@(triton_poi_fused__native_batch_norm_legit_no_training_cat_silu_2)
        /*002c*/ 	.word	0x00000000
.L_9:


//--------------------- .nv.info.triton_poi_fused__native_batch_norm_legit_no_training_cat_silu_2 --------------------------
	.section	.nv.info.triton_poi_fused__native_batch_norm_legit_no_training_cat_silu_2,"",@"SHT_CUDA_INFO"
	.sectionflags	@""
	.align	4


	//----- nvinfo : EIATTR_CUDA_API_VERSION
	.align		4
        /*0000*/ 	.byte	0x04, 0x37
        /*0002*/ 	.short	(.L_11 - .L_10)
.L_10:
        /*0004*/ 	.word	0x0000007c


	//----- nvinfo : EIATTR_KPARAM_INFO
	.align		4
.L_11:
        /*0008*/ 	.byte	0x04, 0x17
        /*000a*/ 	.short	(.L_13 - .L_12)
.L_12:
        /*000c*/ 	.word	0x00000000
        /*0010*/ 	.short	0x0008
        /*0012*/ 	.short	0x0040
        /*0014*/ 	.byte	0x00, 0xf0, 0x11, 0x00


	//----- nvinfo : EIATTR_KPARAM_INFO
	.align		4
.L_13:
        /*0018*/ 	.byte	0x04, 0x17
        /*001a*/ 	.short	(.L_15 - .L_14)
.L_14:
        /*001c*/ 	.word	0x00000000
        /*0020*/ 	.short	0x0007
        /*0022*/ 	.short	0x0038
        /*0024*/ 	.byte	0x00, 0xf4, 0x21, 0x00


	//----- nvinfo : EIATTR_KPARAM_INFO
	.align		4
.L_15:
        /*0028*/ 	.byte	0x04, 0x17
        /*002a*/ 	.short	(.L_17 - .L_16)
.L_16:
        /*002c*/ 	.word	0x00000000
        /*0030*/ 	.short	0x0006
        /*0032*/ 	.short	0x0030
        /*0034*/ 	.byte	0x00, 0xf4, 0x21, 0x00


	//----- nvinfo : EIATTR_KPARAM_INFO
	.align		4
.L_17:
        /*0038*/ 	.byte	0x04, 0x17
        /*003a*/ 	.short	(.L_19 - .L_18)
.L_18:
        /*003c*/ 	.word	0x00000000
        /*0040*/ 	.short	0x0005
        /*0042*/ 	.short	0x0028
        /*0044*/ 	.byte	0x00, 0xf4, 0x21, 0x00


	//----- nvinfo : EIATTR_KPARAM_INFO
	.align		4
.L_19:
        /*0048*/ 	.byte	0x04, 0x17
        /*004a*/ 	.short	(.L_21 - .L_20)
.L_20:
        /*004c*/ 	.word	0x00000000
        /*0050*/ 	.short	0x0004
        /*0052*/ 	.short	0x0020
        /*0054*/ 	.byte	0x00, 0xf4, 0x21, 0x00


	//----- nvinfo : EIATTR_KPARAM_INFO
	.align		4
.L_21:
        /*0058*/ 	.byte	0x04, 0x17
        /*005a*/ 	.short	(.L_23 - .L_22)
.L_22:
        /*005c*/ 	.word	0x00000000
        /*0060*/ 	.short	0x0003
        /*0062*/ 	.short	0x0018
        /*0064*/ 	.byte	0x00, 0xf4, 0x21, 0x00


	//----- nvinfo : EIATTR_KPARAM_INFO
	.align		4
.L_23:
        /*0068*/ 	.byte	0x04, 0x17
        /*006a*/ 	.short	(.L_25 - .L_24)
.L_24:
        /*006c*/ 	.word	0x00000000
        /*0070*/ 	.short	0x0002
        /*0072*/ 	.short	0x0010
        /*0074*/ 	.byte	0x00, 0xf4, 0x21, 0x00


	//----- nvinfo : EIATTR_KPARAM_INFO
	.align		4
.L_25:
        /*0078*/ 	.byte	0x04, 0x17
        /*007a*/ 	.short	(.L_27 - .L_26)
.L_26:
        /*007c*/ 	.word	0x00000000
        /*0080*/ 	.short	0x0001
        /*0082*/ 	.short	0x0008
        /*0084*/ 	.byte	0x00, 0xf4, 0x21, 0x00


	//----- nvinfo : EIATTR_KPARAM_INFO
	.align		4
.L_27:
        /*0088*/ 	.byte	0x04, 0x17
        /*008a*/ 	.short	(.L_29 - .L_28)
.L_28:
        /*008c*/ 	.word	0x00000000
        /*0090*/ 	.short	0x0000
        /*0092*/ 	.short	0x0000
        /*0094*/ 	.byte	0x00, 0xf4, 0x21, 0x00


	//----- nvinfo : EIATTR_SPARSE_MMA_MASK
	.align		4
.L_29:
        /*0098*/ 	.byte	0x03, 0x50
        /*009a*/ 	.short	0x0000


	//----- nvinfo : EIATTR_MAXREG_COUNT
	.align		4
        /*009c*/ 	.byte	0x03, 0x1b
        /*009e*/ 	.short	0x00ff


	//----- nvinfo : EIATTR_EXIT_INSTR_OFFSETS
	.align		4
        /*00a0*/ 	.byte	0x04, 0x1c
        /*00a2*/ 	.short	(.L_31 - .L_30)


	//   ....[0]....
.L_30:
        /*00a4*/ 	.word	0x00000790


	//   ....[1]....
        /*00a8*/ 	.word	0x000007b0


	//----- nvinfo : EIATTR_REQNTID
	.align		4
.L_31:
        /*00ac*/ 	.byte	0x04, 0x10
        /*00ae*/ 	.short	(.L_33 - .L_32)
.L_32:
        /*00b0*/ 	.word	0x00000080
        /*00b4*/ 	.word	0x00000001
        /*00b8*/ 	.word	0x00000001


	//----- nvinfo : EIATTR_CBANK_PARAM_SIZE
	.align		4
.L_33:
        /*00bc*/ 	.byte	0x03, 0x19
        /*00be*/ 	.short	0x0044


	//----- nvinfo : EIATTR_PARAM_CBANK
	.align		4
        /*00c0*/ 	.byte	0x04, 0x0a
        /*00c2*/ 	.short	(.L_35 - .L_34)
	.align		4
.L_34:
        /*00c4*/ 	.word	index@(.nv.constant0.triton_poi_fused__native_batch_norm_legit_no_training_cat_silu_2)
        /*00c8*/ 	.short	0x0210
        /*00ca*/ 	.short	0x0044


	//----- nvinfo : EIATTR_SW_WAR
	.align		4
.L_35:
        /*00cc*/ 	.byte	0x04, 0x36
        /*00ce*/ 	.short	(.L_37 - .L_36)
.L_36:
        /*00d0*/ 	.word	0x00000008
.L_37:


//--------------------- .nv.callgraph             --------------------------
	.section	.nv.callgraph,"",@"SHT_CUDA_CALLGRAPH"
	.align	4
	.sectionentsize	8
	.align		4
        /*0000*/ 	.word	0x00000000
	.align		4
        /*0004*/ 	.word	0xffffffff
	.align		4
        /*0008*/ 	.word	0x00000000
	.align		4
        /*000c*/ 	.word	0xfffffffe
	.align		4
        /*0010*/ 	.word	0x00000000
	.align		4
        /*0014*/ 	.word	0xfffffffd
	.align		4
        /*0018*/ 	.word	0x00000000
	.align		4
        /*001c*/ 	.word	0xfffffffc


//--------------------- .nv.constant4             --------------------------
	.section	.nv.constant4,"a",@progbits
	.align	8
	.align		8
.nv.constant4:
        /*0000*/ 	.dword	_$_str
	.align		8
        /*0008*/ 	.dword	_$_str_$_2


//--------------------- .text.triton_poi_fused__native_batch_norm_legit_no_training_cat_silu_2 --------------------------
	.section	.text.triton_poi_fused__native_batch_norm_legit_no_training_cat_silu_2,"ax",@progbits
	.align	128
        .global         triton_poi_fused__native_batch_norm_legit_no_training_cat_silu_2
        .type           triton_poi_fused__native_batch_norm_legit_no_training_cat_silu_2,@function
        .size           triton_poi_fused__native_batch_norm_legit_no_training_cat_silu_2,(.L_x_1 - triton_poi_fused__native_batch_norm_legit_no_training_cat_silu_2)
        .other          triton_poi_fused__native_batch_norm_legit_no_training_cat_silu_2,@"STO_CUDA_ENTRY STV_DEFAULT"
triton_poi_fused__native_batch_norm_legit_no_training_cat_silu_2:
.text.triton_poi_fused__native_batch_norm_legit_no_training_cat_silu_2:
[----:B------:R-:W0:Y:S01]  /*0000*/  LDC R1, c[0x0][0x28] ;  /* 0x00000a00ff017b82 */ /* 0x000e220000000800 */
[----:B------:R-:W1:Y:S07]  /*0010*/  S2R R0, SR_TID.X ;  /* 0x0000000000007919 */ /* 0x000e6e0000002100 */
[----:B------:R-:W2:Y:S01]  /*0020*/  LDC.64 R4, c[0x0][0x230] ;  /* 0x00008c00ff047b82 */ /* 0x000ea20000000a00 */
[----:B------:R-:W-:Y:S01]  /*0030*/  CS2R R8, SRZ ;  /* 0x0000000000087805 */ /* 0x000fe2000001ff00 */
[----:B------:R-:W-:Y:S01]  /*0040*/  ULDC.64 UR4, c[0x0][0x208] ;  /* 0x0000820000047ab9 */ /* 0x000fe20000000a00 */
[----:B------:R-:W3:Y:S01]  /*0050*/  S2R R3, SR_CTAID.X ;  /* 0x0000000000037919 */ /* 0x000ee20000002500 */
[----:B------:R-:W-:-:S04]  /*0060*/  ULDC.64 UR6, c[0x0][0x220] ;  /* 0x0000880000067ab9 */ /* 0x000fc80000000a00 */
[----:B------:R-:W4:Y:S01]  /*0070*/  LDC.64 R10, c[0x0][0x228] ;  /* 0x00008a00ff0a7b82 */ /* 0x000f220000000a00 */
[----:B-1----:R-:W-:-:S05]  /*0080*/  IMAD.SHL.U32 R0, R0, 0x2, RZ ;  /* 0x0000000200007824 */ /* 0x002fca00078e00ff */
[----:B------:R-:W-:-:S05]  /*0090*/  LOP3.LUT R0, R0, 0xfe, RZ, 0xc0, !PT ;  /* 0x000000fe00007812 */ /* 0x000fca00078ec0ff */
[----:B---3--:R-:W-:-:S05]  /*00a0*/  IMAD R0, R3, 0x100, R0 ;  /* 0x0000010003007824 */ /* 0x008fca00078e0200 */
[----:B------:R-:W-:Y:S02]  /*00b0*/  SHF.R.S32.HI R7, RZ, 0x1f, R0 ;  /* 0x0000001fff077819 */ /* 0x000fe40000011400 */
[----:B------:R-:W-:Y:S02]  /*00c0*/  ISETP.GE.AND P0, PT, R0, 0x100, PT ;  /* 0x000001000000780c */ /* 0x000fe40003f06270 */
[----:B------:R-:W-:-:S04]  /*00d0*/  LEA.HI R12, R7, R0, RZ, 0x4 ;  /* 0x00000000070c7211 */ /* 0x000fc800078f20ff */
[----:B------:R-:W-:-:S04]  /*00e0*/  SHF.R.S32.HI R15, RZ, 0x4, R12 ;  /* 0x00000004ff0f7819 */ /* 0x000fc8000001140c */
[----:B------:R-:W-:-:S04]  /*00f0*/  LEA.HI R2, R15, R15, RZ, 0x2 ;  /* 0x0000000f0f027211 */ /* 0x000fc800078f10ff */
[----:B------:R-:W-:-:S05]  /*0100*/  LOP3.LUT R2, R2, 0xfffffffc, RZ, 0xc0, !PT ;  /* 0xfffffffc02027812 */ /* 0x000fca00078ec0ff */
[----:B------:R-:W-:Y:S02]  /*0110*/  IMAD.IADD R15, R15, 0x1, -R2 ;  /* 0x000000010f0f7824 */ /* 0x000fe400078e0a02 */
[----:B------:R-:W1:Y:S02]  /*0120*/  LDC.64 R2, c[0x0][0x218] ;  /* 0x00008600ff027b82 */ /* 0x000e640000000a00 */
[----:B--2---:R-:W-:-:S05]  /*0130*/  IMAD.WIDE R4, R15, 0x4, R4 ;  /* 0x000000040f047825 */ /* 0x004fca00078e0204 */
[----:B------:R-:W2:Y:S04]  /*0140*/  @!P0 LDG.E.EL R8, desc[UR4][R4.64] ;  /* 0x0000000404088981 */ /* 0x000ea8000c2e1900 */
[----:B------:R3:W5:Y:S01]  /*0150*/  @!P0 LDG.E.EL R9, desc[UR4][R4.64] ;  /* 0x0000000404098981 */ /* 0x000762000c2e1900 */
[----:B------:R-:W-:Y:S02]  /*0160*/  LEA.HI R14, R7, R0, RZ, 0x6 ;  /* 0x00000000070e7211 */ /* 0x000fe400078f30ff */
[----:B------:R-:W-:Y:S01]  /*0170*/  LOP3.LUT R17, R12, 0xfffffff0, RZ, 0xc0, !PT ;  /* 0xfffffff00c117812 */ /* 0x000fe200078ec0ff */
[----:B------:R-:W4:Y:S01]  /*0180*/  LDC.64 R6, c[0x0][0x238] ;  /* 0x00008e00ff067b82 */ /* 0x000f220000000a00 */
[----:B------:R-:W-:Y:S02]  /*0190*/  SHF.R.S32.HI R16, RZ, 0x6, R14 ;  /* 0x00000006ff107819 */ /* 0x000fe4000001140e */
[C---:B------:R-:W-:Y:S01]  /*01a0*/  ISETP.GE.AND P2, PT, R15.reuse, 0x2, PT ;  /* 0x000000020f00780c */ /* 0x040fe20003f46270 */
[----:B------:R-:W-:Y:S01]  /*01b0*/  IMAD.IADD R17, R0, 0x1, -R17 ;  /* 0x0000000100117824 */ /* 0x000fe200078e0a11 */
[----:B------:R-:W-:Y:S01]  /*01c0*/  SHF.L.U32 R16, R16, 0x5, RZ ;  /* 0x0000000510107819 */ /* 0x000fe200000006ff */
[----:B---3--:R-:W-:Y:S01]  /*01d0*/  IMAD.SHL.U32 R4, R15, 0x10, RZ ;  /* 0x000000100f047824 */ /* 0x008fe200078e00ff */
[----:B------:R-:W-:Y:S01]  /*01e0*/  LOP3.LUT R19, R14, 0xffffffc0, RZ, 0xc0, !PT ;  /* 0xffffffc00e137812 */ /* 0x000fe200078ec0ff */
[----:B------:R-:W3:Y:S01]  /*01f0*/  LDC.64 R12, c[0x0][0x240] ;  /* 0x00009000ff0c7b82 */ /* 0x000ee20000000a00 */
[----:B------:R-:W-:-:S02]  /*0200*/  SHF.R.S32.HI R14, RZ, 0x1f, R17 ;  /* 0x0000001fff0e7819 */ /* 0x000fc40000011411 */
[--C-:B------:R-:W-:Y:S02]  /*0210*/  IADD3 R17, P3, P5, R4, R17, R16.reuse ;  /* 0x0000001104117210 */ /* 0x100fe40007d7e010 */
[----:B------:R-:W-:Y:S02]  /*0220*/  SHF.R.S32.HI R5, RZ, 0x1f, R16 ;  /* 0x0000001fff057819 */ /* 0x000fe40000011410 */
[----:B------:R-:W-:Y:S02]  /*0230*/  SHF.R.S32.HI R4, RZ, 0x1f, R4 ;  /* 0x0000001fff047819 */ /* 0x000fe40000011404 */
[----:B------:R-:W-:Y:S02]  /*0240*/  ISETP.LT.AND P4, PT, R0, 0x100, !P2 ;  /* 0x000001000000780c */ /* 0x000fe40005781270 */
[----:B------:R-:W-:Y:S02]  /*0250*/  ISETP.GT.AND P1, PT, R15, 0x1, !P0 ;  /* 0x000000010f00780c */ /* 0x000fe40004724270 */
[----:B------:R-:W-:-:S02]  /*0260*/  IADD3 R19, R16, R0, -R19 ;  /* 0x0000000010137210 */ /* 0x000fc40007ffe813 */
[----:B------:R-:W-:Y:S02]  /*0270*/  IADD3.X R14, R4, R14, R5, P3, P5 ;  /* 0x0000000e040e7210 */ /* 0x000fe40001fea405 */
[----:B------:R-:W-:Y:S02]  /*0280*/  CS2R R4, SRZ ;  /* 0x0000000000047805 */ /* 0x000fe4000001ff00 */
[----:B------:R-:W-:Y:S01]  /*0290*/  LEA R18, P3, R17, UR6, 0x2 ;  /* 0x0000000611127c11 */ /* 0x000fe2000f8610ff */
[----:B-1----:R-:W-:Y:S01]  /*02a0*/  IMAD.WIDE R22, R19, 0x4, R2 ;  /* 0x0000000413167825 */ /* 0x002fe200078e0202 */
[----:B------:R-:W-:Y:S02]  /*02b0*/  CS2R R2, SRZ ;  /* 0x0000000000027805 */ /* 0x000fe4000001ff00 */
[----:B------:R-:W-:Y:S02]  /*02c0*/  LEA.HI.X R19, R17, UR7, R14, 0x2, P3 ;  /* 0x0000000711137c11 */ /* 0x000fe400098f140e */
[----:B------:R-:W-:Y:S01]  /*02d0*/  CS2R R16, SRZ ;  /* 0x0000000000107805 */ /* 0x000fe2000001ff00 */
[----:B------:R-:W5:Y:S01]  /*02e0*/  @P4 LDG.E.64 R4, desc[UR4][R22.64] ;  /* 0x0000000416044981 */ /* 0x000f62000c1e1b00 */
[----:B----4-:R-:W-:-:S03]  /*02f0*/  IMAD.WIDE R10, R15, 0x4, R10 ;  /* 0x000000040f0a7825 */ /* 0x010fc600078e020a */
[----:B------:R2:W4:Y:S01]  /*0300*/  @P1 LDG.E.64 R2, desc[UR4][R18.64+-0x80] ;  /* 0xffff800412021981 */ /* 0x000522000c1e1b00 */
[C---:B---3--:R-:W-:Y:S01]  /*0310*/  IMAD.WIDE R20, R15.reuse, 0x4, R12 ;  /* 0x000000040f147825 */ /* 0x048fe200078e020c */
[----:B------:R-:W-:Y:S02]  /*0320*/  CS2R R12, SRZ ;  /* 0x00000000000c7805 */ /* 0x000fe4000001ff00 */
[----:B------:R-:W3:Y:S01]  /*0330*/  @!P0 LDG.E.EL R17, desc[UR4][R10.64] ;  /* 0x000000040a118981 */ /* 0x000ee2000c2e1900 */
[----:B0-----:R-:W-:Y:S01]  /*0340*/  IMAD.WIDE R6, R15, 0x4, R6 ;  /* 0x000000040f067825 */ /* 0x001fe200078e0206 */
[----:B------:R-:W-:Y:S02]  /*0350*/  CS2R R14, SRZ ;  /* 0x00000000000e7805 */ /* 0x000fe4000001ff00 */
[----:B------:R-:W3:Y:S04]  /*0360*/  @!P0 LDG.E.EL R16, desc[UR4][R10.64] ;  /* 0x000000040a108981 */ /* 0x000ee8000c2e1900 */
[----:B------:R-:W3:Y:S04]  /*0370*/  @!P0 LDG.E.EL R13, desc[UR4][R6.64] ;  /* 0x00000004060d8981 */ /* 0x000ee8000c2e1900 */
[----:B------:R-:W3:Y:S04]  /*0380*/  @!P0 LDG.E.EL R12, desc[UR4][R20.64] ;  /* 0x00000004140c8981 */ /* 0x000ee8000c2e1900 */
[----:B------:R0:W3:Y:S04]  /*0390*/  @!P0 LDG.E.EL R15, desc[UR4][R6.64] ;  /* 0x00000004060f8981 */ /* 0x0000e8000c2e1900 */
[----:B------:R-:W3:Y:S01]  /*03a0*/  @!P0 LDG.E.EL R14, desc[UR4][R20.64] ;  /* 0x00000004140e8981 */ /* 0x000ee2000c2e1900 */
[----:B--2---:R-:W-:-:S04]  /*03b0*/  FADD R18, R8, 9.9999997473787516356e-06 ;  /* 0x3727c5ac08127421 */ /* 0x004fc80000000000 */
[----:B------:R-:W1:Y:S01]  /*03c0*/  MUFU.SQRT R19, R18 ;  /* 0x0000001200137308 */ /* 0x000e620000002000 */
[----:B-----5:R-:W-:-:S07]  /*03d0*/  FADD R9, R9, 9.9999997473787516356e-06 ;  /* 0x3727c5ac09097421 */ /* 0x020fce0000000000 */
[----:B------:R-:W2:Y:S01]  /*03e0*/  MUFU.SQRT R22, R9 ;  /* 0x0000000900167308 */ /* 0x000ea20000002000 */
[----:B------:R-:W-:Y:S01]  /*03f0*/  HFMA2.MMA R8, -RZ, RZ, 1.625, 0 ;  /* 0x3e800000ff087435 */ /* 0x000fe200000001ff */
[C---:B-1----:R-:W-:Y:S02]  /*0400*/  FSETP.GT.AND P6, PT, R19.reuse, 8.50705917302346158658e+37, PT ;  /* 0x7e8000001300780b */ /* 0x042fe40003fc4000 */
[----:B------:R-:W-:-:S07]  /*0410*/  FSETP.GEU.AND P5, PT, R19, 1.175494350822287508e-38, PT ;  /* 0x008000001300780b */ /* 0x000fce0003fae000 */
[----:B0-----:R-:W-:Y:S02]  /*0420*/  FSEL R6, R8, 1, P6 ;  /* 0x3f80000008067808 */ /* 0x001fe40003000000 */
[C---:B--2---:R-:W-:Y:S02]  /*0430*/  FSETP.GT.AND P3, PT, R22.reuse, 8.50705917302346158658e+37, PT ;  /* 0x7e8000001600780b */ /* 0x044fe40003f64000 */
[----:B------:R-:W-:Y:S01]  /*0440*/  @P6 FMUL R19, R19, 0.25 ;  /* 0x3e80000013136820 */ /* 0x000fe20000400000 */
[----:B------:R-:W-:-:S03]  /*0450*/  FSETP.GEU.AND P6, PT, R22, 1.175494350822287508e-38, PT ;  /* 0x008000001600780b */ /* 0x000fc60003fce000 */
[----:B------:R-:W-:-:S07]  /*0460*/  @!P5 FMUL R19, R19, 16777216 ;  /* 0x4b8000001313d820 */ /* 0x000fce0000400000 */
[----:B------:R-:W-:Y:S01]  /*0470*/  @P3 FMUL R22, R22, 0.25 ;  /* 0x3e80000016163820 */ /* 0x000fe20000400000 */
[----:B------:R-:W0:Y:S03]  /*0480*/  MUFU.RCP R19, R19 ;  /* 0x0000001300137308 */ /* 0x000e260000001000 */
[----:B------:R-:W-:Y:S01]  /*0490*/  @!P6 FMUL R22, R22, 16777216 ;  /* 0x4b8000001616e820 */ /* 0x000fe20000400000 */
[----:B------:R-:W-:-:S05]  /*04a0*/  SEL R4, R4, RZ, P4 ;  /* 0x000000ff04047207 */ /* 0x000fca0002000000 */
[----:B------:R-:W1:Y:S01]  /*04b0*/  MUFU.RCP R22, R22 ;  /* 0x0000001600167308 */ /* 0x000e620000001000 */
[----:B----4-:R-:W-:Y:S01]  /*04c0*/  @P2 SEL R4, R2, RZ, P1 ;  /* 0x000000ff02042207 */ /* 0x010fe20000800000 */
[----:B------:R-:W-:Y:S01]  /*04d0*/  @!P5 FMUL R6, R6, 16777216 ;  /* 0x4b8000000606d820 */ /* 0x000fe20000400000 */
[----:B------:R-:W-:Y:S02]  /*04e0*/  FSEL R7, R8, 1, P3 ;  /* 0x3f80000008077808 */ /* 0x000fe40001800000 */
[----:B------:R-:W-:Y:S01]  /*04f0*/  SEL R5, R5, RZ, P4 ;  /* 0x000000ff05057207 */ /* 0x000fe20002000000 */
[----:B0-----:R-:W-:Y:S01]  /*0500*/  FMUL R6, R19, R6 ;  /* 0x0000000613067220 */ /* 0x001fe20000400000 */
[----:B---3--:R-:W-:Y:S01]  /*0510*/  FADD R17, R4, -R17 ;  /* 0x8000001104117221 */ /* 0x008fe20000000000 */
[----:B------:R-:W-:Y:S01]  /*0520*/  @P2 SEL R5, R3, RZ, P1 ;  /* 0x000000ff03052207 */ /* 0x000fe20000800000 */
[----:B------:R-:W-:Y:S02]  /*0530*/  @!P6 FMUL R7, R7, 16777216 ;  /* 0x4b8000000707e820 */ /* 0x000fe40000400000 */
[----:B------:R-:W-:-:S02]  /*0540*/  FMUL R17, R17, R6 ;  /* 0x0000000611117220 */ /* 0x000fc40000400000 */
[----:B------:R-:W-:Y:S01]  /*0550*/  FADD R16, R5, -R16 ;  /* 0x8000001005107221 */ /* 0x000fe20000000000 */
[----:B-1----:R-:W-:Y:S01]  /*0560*/  FMUL R7, R22, R7 ;  /* 0x0000000716077220 */ /* 0x002fe20000400000 */
[----:B------:R-:W-:-:S03]  /*0570*/  FFMA R12, R17, R13, R12 ;  /* 0x0000000d110c7223 */ /* 0x000fc6000000000c */
[----:B------:R-:W-:Y:S01]  /*0580*/  FMUL R7, R16, R7 ;  /* 0x0000000710077220 */ /* 0x000fe20000400000 */
[----:B------:R-:W-:-:S03]  /*0590*/  FADD R2, RZ, -R12 ;  /* 0x8000000cff027221 */ /* 0x000fc60000000000 */
[----:B------:R-:W-:Y:S01]  /*05a0*/  FFMA R14, R7, R15, R14 ;  /* 0x0000000f070e7223 */ /* 0x000fe2000000000e */
[----:B------:R-:W-:-:S03]  /*05b0*/  FMUL R3, R2, 1.4426950216293334961 ;  /* 0x3fb8aa3b02037820 */ /* 0x000fc60000400000 */
[----:B------:R-:W-:-:S04]  /*05c0*/  FADD R2, RZ, -R14 ;  /* 0x8000000eff027221 */ /* 0x000fc80000000000 */
[----:B------:R-:W-:Y:S01]  /*05d0*/  FMUL R9, R2, 1.4426950216293334961 ;  /* 0x3fb8aa3b02097820 */ /* 0x000fe20000400000 */
[----:B------:R-:W-:-:S04]  /*05e0*/  FSETP.GEU.AND P1, PT, R3, -126, PT ;  /* 0xc2fc00000300780b */ /* 0x000fc80003f2e000 */
[----:B------:R-:W-:-:S09]  /*05f0*/  FSETP.GEU.AND P2, PT, R9, -126, PT ;  /* 0xc2fc00000900780b */ /* 0x000fd20003f4e000 */
[----:B------:R-:W-:-:S04]  /*0600*/  @!P1 FMUL R3, R3, 0.5 ;  /* 0x3f00000003039820 */ /* 0x000fc80000400000 */
[----:B------:R-:W-:Y:S01]  /*0610*/  @!P2 FMUL R9, R9, 0.5 ;  /* 0x3f0000000909a820 */ /* 0x000fe20000400000 */
[----:B------:R-:W0:Y:S08]  /*0620*/  MUFU.EX2 R2, R3 ;  /* 0x0000000300027308 */ /* 0x000e300000000800 */
[----:B------:R-:W1:Y:S01]  /*0630*/  MUFU.EX2 R6, R9 ;  /* 0x0000000900067308 */ /* 0x000e620000000800 */
[----:B0-----:R-:W-:-:S04]  /*0640*/  @!P1 FMUL R2, R2, R2 ;  /* 0x0000000202029220 */ /* 0x001fc80000400000 */
[----:B------:R-:W-:Y:S02]  /*0650*/  FADD R10, R2, 1 ;  /* 0x3f800000020a7421 */ /* 0x000fe40000000000 */
[----:B------:R-:W0:Y:S01]  /*0660*/  LDC.64 R2, c[0x0][0x210] ;  /* 0x00008400ff027b82 */ /* 0x000e220000000a00 */
[----:B-1----:R-:W-:-:S04]  /*0670*/  @!P2 FMUL R6, R6, R6 ;  /* 0x000000060606a220 */ /* 0x002fc80000400000 */
[----:B------:R-:W-:Y:S01]  /*0680*/  FADD R11, R6, 1 ;  /* 0x3f800000060b7421 */ /* 0x000fe20000000000 */
[----:B------:R-:W-:Y:S02]  /*0690*/  FSETP.GT.AND P1, PT, R10, 8.50705917302346158658e+37, PT ;  /* 0x7e8000000a00780b */ /* 0x000fe40003f24000 */
[----:B------:R-:W1:Y:S02]  /*06a0*/  LDC.64 R6, c[0x0][0x248] ;  /* 0x00009200ff067b82 */ /* 0x000e640000000a00 */
[----:B------:R-:W-:-:S09]  /*06b0*/  FSETP.GT.AND P2, PT, R11, 8.50705917302346158658e+37, PT ;  /* 0x7e8000000b00780b */ /* 0x000fd20003f44000 */
[----:B------:R-:W-:-:S04]  /*06c0*/  @P1 FMUL R10, R10, 0.25 ;  /* 0x3e8000000a0a1820 */ /* 0x000fc80000400000 */
[----:B------:R-:W-:Y:S02]  /*06d0*/  @P2 FMUL R11, R11, 0.25 ;  /* 0x3e8000000b0b2820 */ /* 0x000fe40000400000 */
[----:B------:R-:W2:Y:S08]  /*06e0*/  MUFU.RCP R10, R10 ;  /* 0x0000000a000a7308 */ /* 0x000eb00000001000 */
[----:B------:R-:W3:Y:S01]  /*06f0*/  MUFU.RCP R11, R11 ;  /* 0x0000000b000b7308 */ /* 0x000ee20000001000 */
[----:B------:R-:W-:Y:S01]  /*0700*/  FSEL R9, R8, 1, P1 ;  /* 0x3f80000008097808 */ /* 0x000fe20000800000 */
[----:B-1----:R-:W-:Y:S01]  /*0710*/  IMAD.WIDE R6, R0, 0x4, R6 ;  /* 0x0000000400067825 */ /* 0x002fe200078e0206 */
[----:B------:R-:W-:-:S03]  /*0720*/  FSEL R8, R8, 1, P2 ;  /* 0x3f80000008087808 */ /* 0x000fc60001000000 */
[----:B--2---:R-:W-:Y:S01]  /*0730*/  FMUL R9, R10, R9 ;  /* 0x000000090a097220 */ /* 0x004fe20000400000 */
[----:B------:R1:W-:Y:S01]  /*0740*/  @!P0 STG.E.64 desc[UR4][R6.64], R4 ;  /* 0x0000000406008986 */ /* 0x0003e2000c101b04 */
[----:B0-----:R-:W-:-:S04]  /*0750*/  IMAD.WIDE R2, R0, 0x4, R2 ;  /* 0x0000000400027825 */ /* 0x001fc800078e0202 */
[----:B------:R-:W-:Y:S01]  /*0760*/  FMUL R12, R12, R9 ;  /* 0x000000090c0c7220 */ /* 0x000fe20000400000 */
[----:B---3--:R-:W-:-:S04]  /*0770*/  FMUL R13, R11, R8 ;  /* 0x000000080b0d7220 */ /* 0x008fc80000400000 */
[----:B------:R-:W-:Y:S01]  /*0780*/  FMUL R13, R14, R13 ;  /* 0x0000000d0e0d7220 */ /* 0x000fe20000400000 */
[----:B------:R-:W-:Y:S06]  /*0790*/  @P0 EXIT ;  /* 0x000000000000094d */ /* 0x000fec0003800000 */
[----:B------:R-:W-:Y:S01]  /*07a0*/  STG.E.64 desc[UR4][R2.64], R12 ;  /* 0x0000000c02007986 */ /* 0x000fe2000c101b04 */
[----:B------:R-:W-:Y:S05]  /*07b0*/  EXIT ;  /* 0x000000000000794d */ /* 0x000fea0003800000 */
.L_x_0:
[----:B------:R-:W-:-:S00]  /*07c0*/  BRA `(.L_x_0) ;  /* 0xfffffffc00fc7947 */ /* 0x000fc0000383ffff */
[----:B------:R-:W-:-:S00]  /*07d0*/  NOP ;  /* 0x0000000000007918 */ /* 0x000fc00000000000 */
        /* <DEDUP_REMOVED lines=10> */
.L_x_1:


//--------------------- .nv.global.init           --------------------------
	.section	.nv.global.init,"aw",@progbits
.nv.global.init:
	.type		_$_str,@object
	.size		_$_str,(_$_str_$_2 - _$_str)
_$_str:
        /*0000*/ 	.byte	0x5f, 0x5f, 0x43, 0x55, 0x44, 0x41, 0x5f, 0x46, 0x54, 0x5a, 0x00
	.type		_$_str_$_2,@object
	.size		_$_str_$_2,(.L_1 - _$_str_$_2)
_$_str_$_2:
        /*000b*/ 	.byte	0x5f, 0x5f, 0x43, 0x55, 0x44, 0x41, 0x5f, 0x50, 0x52, 0x45, 0x43, 0x5f, 0x53, 0x51, 0x52, 0x54
        /*001b*/ 	.byte	0x00
.L_1:


//--------------------- .nv.constant0.triton_poi_fused__native_batch_norm_legit_no_training_cat_silu_2 --------------------------
	.section	.nv.constant0.triton_poi_fused__native_batch_norm_legit_no_training_cat_silu_2,"a",@progbits
	.sectionflags	@""
	.align	4
.nv.constant0.triton_poi_fused__native_batch_norm_legit_no_training_cat_silu_2:
	.zero		596
